	.headerflags	@"EF_CUDA_TEXMODE_UNIFIED EF_CUDA_64BIT_ADDRESS EF_CUDA_ACCELERATORS EF_CUDA_SM90 EF_CUDA_VIRTUAL_SM(EF_CUDA_SM90)"
	.elftype	@"ET_EXEC"


//--------------------- .nv.info                  --------------------------
	.section	.nv.info,"",@"SHT_CUDA_INFO"
	.align	4


	//----- nvinfo : EIATTR_REGCOUNT
	.align		4
        /*0000*/ 	.byte	0x04, 0x2f
        /*0002*/ 	.short	(.L_1 - .L_0)
	.align		4
.L_0:
        /*0004*/ 	.word	index@(triton_poi_fused_convolution_relu_12)
        /*0008*/ 	.word	0x0000000c


	//----- nvinfo : EIATTR_MIN_STACK_SIZE
	.align		4
.L_1:
        /*000c*/ 	.byte	0x04, 0x12
        /*000e*/ 	.short	(.L_3 - .L_2)
	.align		4
.L_2:
        /*0010*/ 	.word	index@(triton_poi_fused_convolution_relu_12)
        /*0014*/ 	.word	0x00000000


	//----- nvinfo : EIATTR_FRAME_SIZE
	.align		4
.L_3:
        /*0018*/ 	.byte	0x04, 0x11
        /*001a*/ 	.short	(.L_5 - .L_4)
	.align		4
.L_4:
        /*001c*/ 	.word	index@(triton_poi_fused_convolution_relu_12)
        /*0020*/ 	.word	0x00000000


	//----- nvinfo : EIATTR_MIN_STACK_SIZE
	.align		4
.L_5:
        /*0024*/ 	.byte	0x04, 0x12
        /*0026*/ 	.short	(.L_7 - .L_6)
	.align		4
.L_6:
        /*0028*/ 	.word	index@(triton_poi_fused_convolution_relu_12)
        /*002c*/ 	.word	0x00000000
.L_7:


//--------------------- .nv.info.triton_poi_fused_convolution_relu_12 --------------------------
	.section	.nv.info.triton_poi_fused_convolution_relu_12,"",@"SHT_CUDA_INFO"
	.sectionflags	@""
	.align	4


	//----- nvinfo : EIATTR_CUDA_API_VERSION
	.align		4
        /*0000*/ 	.byte	0x04, 0x37
        /*0002*/ 	.short	(.L_9 - .L_8)
.L_8:
        /*0004*/ 	.word	0x0000007c


	//----- nvinfo : EIATTR_KPARAM_INFO
	.align		4
.L_9:
        /*0008*/ 	.byte	0x04, 0x17
        /*000a*/ 	.short	(.L_11 - .L_10)
.L_10:
        /*000c*/ 	.word	0x00000000
        /*0010*/ 	.short	0x0002
        /*0012*/ 	.short	0x0010
        /*0014*/ 	.byte	0x00, 0xf0, 0x11, 0x00


	//----- nvinfo : EIATTR_KPARAM_INFO
	.align		4
.L_11:
        /*0018*/ 	.byte	0x04, 0x17
        /*001a*/ 	.short	(.L_13 - .L_12)
.L_12:
        /*001c*/ 	.word	0x00000000
        /*0020*/ 	.short	0x0001
        /*0022*/ 	.short	0x0008
        /*0024*/ 	.byte	0x00, 0xf4, 0x21, 0x00


	//----- nvinfo : EIATTR_KPARAM_INFO
	.align		4
.L_13:
        /*0028*/ 	.byte	0x04, 0x17
        /*002a*/ 	.short	(.L_15 - .L_14)
.L_14:
        /*002c*/ 	.word	0x00000000
        /*0030*/ 	.short	0x0000
        /*0032*/ 	.short	0x0000
        /*0034*/ 	.byte	0x00, 0xf4, 0x21, 0x00


	//----- nvinfo : EIATTR_SPARSE_MMA_MASK
	.align		4
.L_15:
        /*0038*/ 	.byte	0x03, 0x50
        /*003a*/ 	.short	0x0000


	//----- nvinfo : EIATTR_MAXREG_COUNT
	.align		4
        /*003c*/ 	.byte	0x03, 0x1b
        /*003e*/ 	.short	0x00ff


	//----- nvinfo : EIATTR_EXIT_INSTR_OFFSETS
	.align		4
        /*0040*/ 	.byte	0x04, 0x1c
        /*0042*/ 	.short	(.L_17 - .L_16)


	//   ....[0]....
.L_16:
        /*0044*/ 	.word	0x00000170


	//----- nvinfo : EIATTR_REQNTID
	.align		4
.L_17:
        /*0048*/ 	.byte	0x04, 0x10
        /*004a*/ 	.short	(.L_19 - .L_18)
.L_18:
        /*004c*/ 	.word	0x00000080
        /*0050*/ 	.word	0x00000001
        /*0054*/ 	.word	0x00000001


	//----- nvinfo : EIATTR_CBANK_PARAM_SIZE
	.align		4
.L_19:
        /*0058*/ 	.byte	0x03, 0x19
        /*005a*/ 	.short	0x0014


	//----- nvinfo : EIATTR_PARAM_CBANK
	.align		4
        /*005c*/ 	.byte	0x04, 0x0a
        /*005e*/ 	.short	(.L_21 - .L_20)
	.align		4
.L_20:
        /*0060*/ 	.word	index@(.nv.constant0.triton_poi_fused_convolution_relu_12)
        /*0064*/ 	.short	0x0210
        /*0066*/ 	.short	0x0014


	//----- nvinfo : EIATTR_SW_WAR
	.align		4
.L_21:
        /*0068*/ 	.byte	0x04, 0x36
        /*006a*/ 	.short	(.L_23 - .L_22)
.L_22:
        /*006c*/ 	.word	0x00000008
.L_23:


//--------------------- .nv.callgraph             --------------------------
	.section	.nv.callgraph,"",@"SHT_CUDA_CALLGRAPH"
	.align	4
	.sectionentsize	8
	.align		4
        /*0000*/ 	.word	0x00000000
	.align		4
        /*0004*/ 	.word	0xffffffff
	.align		4
        /*0008*/ 	.word	0x00000000
	.align		4
        /*000c*/ 	.word	0xfffffffe
	.align		4
        /*0010*/ 	.word	0x00000000
	.align		4
        /*0014*/ 	.word	0xfffffffd
	.align		4
        /*0018*/ 	.word	0x00000000
	.align		4
        /*001c*/ 	.word	0xfffffffc


//--------------------- .text.triton_poi_fused_convolution_relu_12 --------------------------
	.section	.text.triton_poi_fused_convolution_relu_12,"ax",@progbits
	.align	128
        .global         triton_poi_fused_convolution_relu_12
        .type           triton_poi_fused_convolution_relu_12,@function
        .size           triton_poi_fused_convolution_relu_12,(.L_x_1 - triton_poi_fused_convolution_relu_12)
        .other          triton_poi_fused_convolution_relu_12,@"STO_CUDA_ENTRY STV_DEFAULT"
triton_poi_fused_convolution_relu_12:
.text.triton_poi_fused_convolution_relu_12:
[----:B------:R-:W-:Y:S01]  /*0000*/  LDC R1, c[0x0][0x28] ;  /* 0x00000a00ff017b82 */ /* 0x000fe20000000800 */
[----:B------:R-:W1:Y:S07]  /*0010*/  S2R R0, SR_TID.X ;  /* 0x0000000000007919 */ /* 0x000e6e0000002100 */
[----:B------:R-:W2:Y:S01]  /*0020*/  LDC.64 R2, c[0x0][0x210] ;  /* 0x00008400ff027b82 */ /* 0x000ea20000000a00 */
[----:B------:R-:W-:Y:S01]  /*0030*/  ULDC.64 UR4, c[0x0][0x208] ;  /* 0x0000820000047ab9 */ /* 0x000fe20000000a00 */
[----:B------:R-:W3:Y:S01]  /*0040*/  S2R R7, SR_CTAID.X ;  /* 0x0000000000077919 */ /* 0x000ee20000002500 */
[----:B-1----:R-:W-:-:S02]  /*0050*/  LOP3.LUT R0, R0, 0x7f, RZ, 0xc0, !PT ;  /* 0x0000007f00007812 */ /* 0x002fc400078ec0ff */
[----:B---3--:R-:W-:-:S03]  /*0060*/  SHF.R.S32.HI R4, RZ, 0x18, R7 ;  /* 0x00000018ff047819 */ /* 0x008fc60000011407 */
[----:B------:R-:W-:Y:S01]  /*0070*/  IMAD R7, R7, 0x80, R0 ;  /* 0x0000008007077824 */ /* 0x000fe200078e0200 */
[----:B------:R-:W-:-:S03]  /*0080*/  SGXT R0, R4, 0x1 ;  /* 0x000000010400781a */ /* 0x000fc60000000200 */
[----:B--2---:R-:W-:Y:S01]  /*0090*/  IMAD.WIDE R2, R7, 0x4, R2 ;  /* 0x0000000407027825 */ /* 0x004fe200078e0202 */
[----:B------:R-:W1:Y:S01]  /*00a0*/  LDC.64 R4, c[0x0][0x218] ;  /* 0x00008600ff047b82 */ /* 0x000e620000000a00 */
[----:B------:R-:W-:-:S04]  /*00b0*/  LEA.HI R0, R0, R7, RZ, 0x6 ;  /* 0x0000000700007211 */ /* 0x000fc800078f30ff */
[----:B------:R-:W-:-:S04]  /*00c0*/  SHF.R.S32.HI R0, RZ, 0x6, R0 ;  /* 0x00000006ff007819 */ /* 0x000fc80000011400 */
[----:B------:R-:W-:-:S04]  /*00d0*/  LEA.HI R6, R0, R0, RZ, 0x7 ;  /* 0x0000000000067211 */ /* 0x000fc800078f38ff */
[----:B------:R-:W-:-:S05]  /*00e0*/  LOP3.LUT R9, R6, 0xffffff80, RZ, 0xc0, !PT ;  /* 0xffffff8006097812 */ /* 0x000fca00078ec0ff */
[----:B------:R-:W-:Y:S02]  /*00f0*/  IMAD.IADD R9, R0, 0x1, -R9 ;  /* 0x0000000100097824 */ /* 0x000fe400078e0a09 */
[----:B------:R-:W2:Y:S02]  /*0100*/  LDG.E R0, desc[UR4][R2.64] ;  /* 0x0000000402007981 */ /* 0x000ea4000c1e1900 */
[----:B-1----:R-:W-:-:S06]  /*0110*/  IMAD.WIDE R4, R9, 0x4, R4 ;  /* 0x0000000409047825 */ /* 0x002fcc00078e0204 */
[----:B------:R-:W2:Y:S02]  /*0120*/  LDG.E.EL R5, desc[UR4][R4.64] ;  /* 0x0000000404057981 */ /* 0x000ea4000c2e1900 */
[C---:B--2---:R-:W-:Y:S01]  /*0130*/  FADD R6, R0.reuse, R5 ;  /* 0x0000000500067221 */ /* 0x044fe20000000000 */
[----:B------:R-:W-:-:S04]  /*0140*/  FSETP.GEU.AND P0, PT, R0, -R5, PT ;  /* 0x800000050000720b */ /* 0x000fc80003f0e000 */
[----:B------:R-:W-:-:S05]  /*0150*/  FSEL R7, R6, RZ, P0 ;  /* 0x000000ff06077208 */ /* 0x000fca0000000000 */
[----:B------:R-:W-:Y:S01]  /*0160*/  STG.E desc[UR4][R2.64], R7 ;  /* 0x0000000702007986 */ /* 0x000fe2000c101904 */
[----:B------:R-:W-:Y:S05]  /*0170*/  EXIT ;  /* 0x000000000000794d */ /* 0x000fea0003800000 */
.L_x_0:
[----:B------:R-:W-:-:S00]  /*0180*/  BRA `(.L_x_0) ;  /* 0xfffffffc00fc7947 */ /* 0x000fc0000383ffff */
[----:B------:R-:W-:-:S00]  /*0190*/  NOP ;  /* 0x0000000000007918 */ /* 0x000fc00000000000 */
        /* <DEDUP_REMOVED lines=14> */
.L_x_1:


//--------------------- .nv.constant0.triton_poi_fused_convolution_relu_12 --------------------------
	.section	.nv.constant0.triton_poi_fused_convolution_relu_12,"a",@progbits
	.sectionflags	@""
	.align	4
.nv.constant0.triton_poi_fused_convolution_relu_12:
	.zero		548
